//
// Generated by NVIDIA NVVM Compiler
//
// Compiler Build ID: CL-36424714
// Cuda compilation tools, release 13.0, V13.0.88
// Based on NVVM 20.0.0
//

.version 9.0
.target sm_100
.address_size 64

	// .globl	_Z25kernel_calculateE_forwardPfS_S_iiiii

.visible .entry _Z25kernel_calculateE_forwardPfS_S_iiiii(
	.param .u64 .ptr .align 1 _Z25kernel_calculateE_forwardPfS_S_iiiii_param_0,
	.param .u64 .ptr .align 1 _Z25kernel_calculateE_forwardPfS_S_iiiii_param_1,
	.param .u64 .ptr .align 1 _Z25kernel_calculateE_forwardPfS_S_iiiii_param_2,
	.param .u32 _Z25kernel_calculateE_forwardPfS_S_iiiii_param_3,
	.param .u32 _Z25kernel_calculateE_forwardPfS_S_iiiii_param_4,
	.param .u32 _Z25kernel_calculateE_forwardPfS_S_iiiii_param_5,
	.param .u32 _Z25kernel_calculateE_forwardPfS_S_iiiii_param_6,
	.param .u32 _Z25kernel_calculateE_forwardPfS_S_iiiii_param_7
)
{
	.reg .pred 	%p<11>;
	.reg .b32 	%r<25>;
	.reg .b32 	%f<13>;
	.reg .b64 	%rd<23>;

	ld.param.u64 	%rd4, [_Z25kernel_calculateE_forwardPfS_S_iiiii_param_0];
	ld.param.u64 	%rd5, [_Z25kernel_calculateE_forwardPfS_S_iiiii_param_1];
	ld.param.u64 	%rd6, [_Z25kernel_calculateE_forwardPfS_S_iiiii_param_2];
	ld.param.u32 	%r14, [_Z25kernel_calculateE_forwardPfS_S_iiiii_param_3];
	ld.param.u32 	%r15, [_Z25kernel_calculateE_forwardPfS_S_iiiii_param_4];
	ld.param.u32 	%r16, [_Z25kernel_calculateE_forwardPfS_S_iiiii_param_5];
	ld.param.u32 	%r13, [_Z25kernel_calculateE_forwardPfS_S_iiiii_param_6];
	cvta.to.global.u64 	%rd1, %rd6;
	cvta.to.global.u64 	%rd2, %rd5;
	cvta.to.global.u64 	%rd3, %rd4;
	mov.u32 	%r17, %tid.x;
	mov.u32 	%r18, %ctaid.x;
	mov.u32 	%r1, %ntid.x;
	mad.lo.s32 	%r22, %r18, %r1, %r17;
	mul.lo.s32 	%r19, %r15, %r14;
	mul.lo.s32 	%r3, %r19, %r16;
	setp.ge.s32 	%p1, %r22, %r3;
	@%p1 bra 	$L__BB0_10;
	mov.u32 	%r20, %nctaid.x;
	mul.lo.s32 	%r4, %r1, %r20;
	setp.gt.s32 	%p2, %r13, 1;
	@%p2 bra 	$L__BB0_5;
	setp.eq.s32 	%p5, %r13, 0;
	@%p5 bra 	$L__BB0_8;
	setp.eq.s32 	%p6, %r13, 1;
	@%p6 bra 	$L__BB0_4;
	bra.uni 	$L__BB0_10;
$L__BB0_4:
	mul.wide.s32 	%rd15, %r22, 4;
	add.s64 	%rd16, %rd3, %rd15;
	ld.global.f32 	%f7, [%rd16];
	add.s64 	%rd17, %rd2, %rd15;
	ld.global.f32 	%f8, [%rd17];
	sub.f32 	%f9, %f7, %f8;
	add.s64 	%rd18, %rd1, %rd15;
	st.global.f32 	[%rd18], %f9;
	add.s32 	%r22, %r22, %r4;
	setp.lt.s32 	%p9, %r22, %r3;
	@%p9 bra 	$L__BB0_4;
	bra.uni 	$L__BB0_10;
$L__BB0_5:
	setp.eq.s32 	%p3, %r13, 2;
	@%p3 bra 	$L__BB0_9;
	setp.ne.s32 	%p4, %r13, 3;
	@%p4 bra 	$L__BB0_10;
$L__BB0_7:
	mul.wide.s32 	%rd7, %r22, 4;
	add.s64 	%rd8, %rd3, %rd7;
	ld.global.f32 	%f1, [%rd8];
	add.s64 	%rd9, %rd2, %rd7;
	ld.global.f32 	%f2, [%rd9];
	div.rn.f32 	%f3, %f1, %f2;
	add.s64 	%rd10, %rd1, %rd7;
	st.global.f32 	[%rd10], %f3;
	add.s32 	%r22, %r22, %r4;
	setp.lt.s32 	%p7, %r22, %r3;
	@%p7 bra 	$L__BB0_7;
	bra.uni 	$L__BB0_10;
$L__BB0_8:
	mul.wide.s32 	%rd19, %r22, 4;
	add.s64 	%rd20, %rd3, %rd19;
	ld.global.f32 	%f10, [%rd20];
	add.s64 	%rd21, %rd2, %rd19;
	ld.global.f32 	%f11, [%rd21];
	add.f32 	%f12, %f10, %f11;
	add.s64 	%rd22, %rd1, %rd19;
	st.global.f32 	[%rd22], %f12;
	add.s32 	%r22, %r22, %r4;
	setp.lt.s32 	%p10, %r22, %r3;
	@%p10 bra 	$L__BB0_8;
	bra.uni 	$L__BB0_10;
$L__BB0_9:
	mul.wide.s32 	%rd11, %r22, 4;
	add.s64 	%rd12, %rd3, %rd11;
	ld.global.f32 	%f4, [%rd12];
	add.s64 	%rd13, %rd2, %rd11;
	ld.global.f32 	%f5, [%rd13];
	mul.f32 	%f6, %f4, %f5;
	add.s64 	%rd14, %rd1, %rd11;
	st.global.f32 	[%rd14], %f6;
	add.s32 	%r22, %r22, %r4;
	setp.lt.s32 	%p8, %r22, %r3;
	@%p8 bra 	$L__BB0_9;
$L__BB0_10:
	ret;

}


// ===== COMPILED SASS (sm_100) =====

	.target	sm_100

	.elftype	@"ET_EXEC"


//--------------------- .note.nv.tkinfo           --------------------------
	.section	.note.nv.tkinfo,"",@"SHT_NOTE"
	.sectionflags	@"SHF_NOTE_NV_TKINFO"
	.tkinfo
        /*0018*/ 	.word	0x00000002
        /*0030*/ 	.string	""
        /*0030*/ 	.string	"ptxas"
        /*0030*/ 	.string	"Cuda compilation tools, release 13.0, V13.0.88"
        /*0030*/ 	.string	"Build cuda_13.0.r13.0/compiler.36424714_0"
        /*0030*/ 	.string	"-arch sm_100 -m 64 "



//--------------------- .note.nv.cuinfo           --------------------------
	.section	.note.nv.cuinfo,"",@"SHT_NOTE"
	.sectionflags	@"SHF_NOTE_NV_CUINFO"
        /*0018*/ 	.short	0x0002
        /*001a*/ 	.short	0x0064
        /*001c*/ 	.short	0x0082
	.zero		2


//--------------------- .nv.info                  --------------------------
	.section	.nv.info,"",@"SHT_CUDA_INFO"
	.align	4


	//----- nvinfo : EIATTR_REGCOUNT
	.align		4
        /*0000*/ 	.byte	0x04, 0x2f
        /*0002*/ 	.short	(.L_1 - .L_0)
	.align		4
.L_0:
        /*0004*/ 	.word	index@(_Z25kernel_calculateE_forwardPfS_S_iiiii)
        /*0008*/ 	.word	0x00000018


	//----- nvinfo : EIATTR_FRAME_SIZE
	.align		4
.L_1:
        /*000c*/ 	.byte	0x04, 0x11
        /*000e*/ 	.short	(.L_3 - .L_2)
	.align		4
.L_2:
        /*0010*/ 	.word	index@($__internal_0_$__cuda_sm3x_div_rn_noftz_f32_slowpath)
        /*0014*/ 	.word	0x00000000


	//----- nvinfo : EIATTR_FRAME_SIZE
	.align		4
.L_3:
        /*0018*/ 	.byte	0x04, 0x11
        /*001a*/ 	.short	(.L_5 - .L_4)
	.align		4
.L_4:
        /*001c*/ 	.word	index@(_Z25kernel_calculateE_forwardPfS_S_iiiii)
        /*0020*/ 	.word	0x00000000


	//----- nvinfo : EIATTR_MIN_STACK_SIZE
	.align		4
.L_5:
        /*0024*/ 	.byte	0x04, 0x12
        /*0026*/ 	.short	(.L_7 - .L_6)
	.align		4
.L_6:
        /*0028*/ 	.word	index@(_Z25kernel_calculateE_forwardPfS_S_iiiii)
        /*002c*/ 	.word	0x00000000
.L_7:


//--------------------- .nv.compat                --------------------------
	.section	.nv.compat,"",@"SHT_CUDA_COMPAT_INFO"
	.align	4
        /*0000*/ 	.byte	0x02, 0x09, 0x00, 0x00, 0x02, 0x02, 0x01, 0x00, 0x02, 0x05, 0x05, 0x00, 0x03, 0x07, 0x01, 0x01
        /*0010*/ 	.byte	0x02, 0x03, 0x00, 0x00, 0x02, 0x06, 0x01, 0x00, 0x04, 0x0b, 0x08, 0x00, 0x01, 0x00, 0x00, 0x00
        /*0020*/ 	.byte	0x00, 0x00, 0x00, 0x00


//--------------------- .nv.info._Z25kernel_calculateE_forwardPfS_S_iiiii --------------------------
	.section	.nv.info._Z25kernel_calculateE_forwardPfS_S_iiiii,"",@"SHT_CUDA_INFO"
	.sectionflags	@""
	.align	4


	//----- nvinfo : EIATTR_CUDA_API_VERSION
	.align		4
        /*0000*/ 	.byte	0x04, 0x37
        /*0002*/ 	.short	(.L_9 - .L_8)
.L_8:
        /*0004*/ 	.word	0x00000082


	//----- nvinfo : EIATTR_KPARAM_INFO
	.align		4
.L_9:
        /*0008*/ 	.byte	0x04, 0x17
        /*000a*/ 	.short	(.L_11 - .L_10)
.L_10:
        /*000c*/ 	.word	0x00000000
        /*0010*/ 	.short	0x0007
        /*0012*/ 	.short	0x0028
        /*0014*/ 	.byte	0x00, 0xf0, 0x11, 0x00


	//----- nvinfo : EIATTR_KPARAM_INFO
	.align		4
.L_11:
        /*0018*/ 	.byte	0x04, 0x17
        /*001a*/ 	.short	(.L_13 - .L_12)
.L_12:
        /*001c*/ 	.word	0x00000000
        /*0020*/ 	.short	0x0006
        /*0022*/ 	.short	0x0024
        /*0024*/ 	.byte	0x00, 0xf0, 0x11, 0x00


	//----- nvinfo : EIATTR_KPARAM_INFO
	.align		4
.L_13:
        /*0028*/ 	.byte	0x04, 0x17
        /*002a*/ 	.short	(.L_15 - .L_14)
.L_14:
        /*002c*/ 	.word	0x00000000
        /*0030*/ 	.short	0x0005
        /*0032*/ 	.short	0x0020
        /*0034*/ 	.byte	0x00, 0xf0, 0x11, 0x00


	//----- nvinfo : EIATTR_KPARAM_INFO
	.align		4
.L_15:
        /*0038*/ 	.byte	0x04, 0x17
        /*003a*/ 	.short	(.L_17 - .L_16)
.L_16:
        /*003c*/ 	.word	0x00000000
        /*0040*/ 	.short	0x0004
        /*0042*/ 	.short	0x001c
        /*0044*/ 	.byte	0x00, 0xf0, 0x11, 0x00


	//----- nvinfo : EIATTR_KPARAM_INFO
	.align		4
.L_17:
        /*0048*/ 	.byte	0x04, 0x17
        /*004a*/ 	.short	(.L_19 - .L_18)
.L_18:
        /*004c*/ 	.word	0x00000000
        /*0050*/ 	.short	0x0003
        /*0052*/ 	.short	0x0018
        /*0054*/ 	.byte	0x00, 0xf0, 0x11, 0x00


	//----- nvinfo : EIATTR_KPARAM_INFO
	.align		4
.L_19:
        /*0058*/ 	.byte	0x04, 0x17
        /*005a*/ 	.short	(.L_21 - .L_20)
.L_20:
        /*005c*/ 	.word	0x00000000
        /*0060*/ 	.short	0x0002
        /*0062*/ 	.short	0x0010
        /*0064*/ 	.byte	0x00, 0xf5, 0x21, 0x00


	//----- nvinfo : EIATTR_KPARAM_INFO
	.align		4
.L_21:
        /*0068*/ 	.byte	0x04, 0x17
        /*006a*/ 	.short	(.L_23 - .L_22)
.L_22:
        /*006c*/ 	.word	0x00000000
        /*0070*/ 	.short	0x0001
        /*0072*/ 	.short	0x0008
        /*0074*/ 	.byte	0x00, 0xf5, 0x21, 0x00


	//----- nvinfo : EIATTR_KPARAM_INFO
	.align		4
.L_23:
        /*0078*/ 	.byte	0x04, 0x17
        /*007a*/ 	.short	(.L_25 - .L_24)
.L_24:
        /*007c*/ 	.word	0x00000000
        /*0080*/ 	.short	0x0000
        /*0082*/ 	.short	0x0000
        /*0084*/ 	.byte	0x00, 0xf5, 0x21, 0x00


	//----- nvinfo : EIATTR_SPARSE_MMA_MASK
	.align		4
.L_25:
        /*0088*/ 	.byte	0x03, 0x50
        /*008a*/ 	.short	0x0000


	//----- nvinfo : EIATTR_MAXREG_COUNT
	.align		4
        /*008c*/ 	.byte	0x03, 0x1b
        /*008e*/ 	.short	0x00ff


	//----- nvinfo : EIATTR_MERCURY_ISA_VERSION
	.align		4
        /*0090*/ 	.byte	0x03, 0x5f
        /*0092*/ 	.short	0x0101


	//----- nvinfo : EIATTR_VRC_CTA_INIT_COUNT
	.align		4
        /*0094*/ 	.byte	0x02, 0x4a
	.zero		1
	.zero		1


	//----- nvinfo : EIATTR_EXIT_INSTR_OFFSETS
	.align		4
        /*0098*/ 	.byte	0x04, 0x1c
        /*009a*/ 	.short	(.L_27 - .L_26)


	//   ....[0]....
.L_26:
        /*009c*/ 	.word	0x000000a0


	//   ....[1]....
        /*00a0*/ 	.word	0x00000260


	//   ....[2]....
        /*00a4*/ 	.word	0x00000310


	//   ....[3]....
        /*00a8*/ 	.word	0x000003b0


	//   ....[4]....
        /*00ac*/ 	.word	0x00000520


	//   ....[5]....
        /*00b0*/ 	.word	0x000005d0


	//----- nvinfo : EIATTR_INDIRECT_BRANCH_TARGETS
	.align		4
.L_27:
        /*00b4*/ 	.byte	0x04, 0x34
        /*00b6*/ 	.short	(.L_29 - .L_28)


	//   ....[0]....
.L_28:
        /*00b8*/ 	.word	.L_x_19@srel
        /*00bc*/ 	.short	0x0
        /*00be*/ 	.short	0x0
        /*00c0*/ 	.word	0x3
        /*00c4*/ 	.word	.L_x_2@srel
        /*00c8*/ 	.word	.L_x_1@srel
        /*00cc*/ 	.word	.L_x_22@srel


	//----- nvinfo : EIATTR_CRS_STACK_SIZE
	.align		4
.L_29:
        /*00d0*/ 	.byte	0x04, 0x1e
        /*00d2*/ 	.short	(.L_31 - .L_30)
.L_30:
        /*00d4*/ 	.word	0x00000000


	//----- nvinfo : EIATTR_CBANK_PARAM_SIZE
	.align		4
.L_31:
        /*00d8*/ 	.byte	0x03, 0x19
        /*00da*/ 	.short	0x002c


	//----- nvinfo : EIATTR_PARAM_CBANK
	.align		4
        /*00dc*/ 	.byte	0x04, 0x0a
        /*00de*/ 	.short	(.L_33 - .L_32)
	.align		4
.L_32:
        /*00e0*/ 	.word	index@(.nv.constant0._Z25kernel_calculateE_forwardPfS_S_iiiii)
        /*00e4*/ 	.short	0x0380
        /*00e6*/ 	.short	0x002c


	//----- nvinfo : EIATTR_SW_WAR
	.align		4
.L_33:
        /*00e8*/ 	.byte	0x04, 0x36
        /*00ea*/ 	.short	(.L_35 - .L_34)
.L_34:
        /*00ec*/ 	.word	0x00000008
.L_35:


//--------------------- .nv.callgraph             --------------------------
	.section	.nv.callgraph,"",@"SHT_CUDA_CALLGRAPH"
	.align	4
	.sectionentsize	8
	.align		4
        /*0000*/ 	.word	0x00000000
	.align		4
        /*0004*/ 	.word	0xffffffff
	.align		4
        /*0008*/ 	.word	0x00000000
	.align		4
        /*000c*/ 	.word	0xfffffffe
	.align		4
        /*0010*/ 	.word	0x00000000
	.align		4
        /*0014*/ 	.word	0xfffffffd
	.align		4
        /*0018*/ 	.word	0x00000000
	.align		4
        /*001c*/ 	.word	0xfffffffc


//--------------------- .nv.constant2._Z25kernel_calculateE_forwardPfS_S_iiiii --------------------------
	.section	.nv.constant2._Z25kernel_calculateE_forwardPfS_S_iiiii,"a",@progbits
	.sectionflags	@""
	.align	4
.nv.constant2._Z25kernel_calculateE_forwardPfS_S_iiiii:
        /*0000*/ 	.byte	0x70, 0x02, 0x00, 0x00, 0xc0, 0x01, 0x00, 0x00, 0xd0, 0x05, 0x00, 0x00


//--------------------- .text._Z25kernel_calculateE_forwardPfS_S_iiiii --------------------------
	.section	.text._Z25kernel_calculateE_forwardPfS_S_iiiii,"ax",@progbits
	.align	128
        .global         _Z25kernel_calculateE_forwardPfS_S_iiiii
        .type           _Z25kernel_calculateE_forwardPfS_S_iiiii,@function
        .size           _Z25kernel_calculateE_forwardPfS_S_iiiii,(.L_x_23 - _Z25kernel_calculateE_forwardPfS_S_iiiii)
        .other          _Z25kernel_calculateE_forwardPfS_S_iiiii,@"STO_CUDA_ENTRY STV_DEFAULT"
_Z25kernel_calculateE_forwardPfS_S_iiiii:
.text._Z25kernel_calculateE_forwardPfS_S_iiiii:
[----:B------:R-:W-:Y:S01]  /*0000*/  LDC R1, c[0x0][0x37c] ;  /* 0x0000df00ff017b82 */ /* 0x000fe20000000800 */
[----:B------:R-:W0:Y:S07]  /*0010*/  S2R R5, SR_TID.X ;  /* 0x0000000000057919 */ /* 0x000e2e0000002100 */
[----:B------:R-:W0:Y:S01]  /*0020*/  S2UR UR7, SR_CTAID.X ;  /* 0x00000000000779c3 */ /* 0x000e220000002500 */
[----:B------:R-:W1:Y:S01]  /*0030*/  LDCU.64 UR4, c[0x0][0x398] ;  /* 0x00007300ff0477ac */ /* 0x000e620008000a00 */
[----:B------:R-:W2:Y:S06]  /*0040*/  LDCU UR6, c[0x0][0x3a0] ;  /* 0x00007400ff0677ac */ /* 0x000eac0008000800 */
[----:B------:R-:W0:Y:S01]  /*0050*/  LDC R2, c[0x0][0x360] ;  /* 0x0000d800ff027b82 */ /* 0x000e220000000800 */
[----:B-1----:R-:W-:-:S04]  /*0060*/  UIMAD UR4, UR5, UR4, URZ ;  /* 0x00000004050472a4 */ /* 0x002fc8000f8e02ff */
[----:B--2---:R-:W-:Y:S01]  /*0070*/  UIMAD UR4, UR4, UR6, URZ ;  /* 0x00000006040472a4 */ /* 0x004fe2000f8e02ff */
[----:B0-----:R-:W-:-:S05]  /*0080*/  IMAD R5, R2, UR7, R5 ;  /* 0x0000000702057c24 */ /* 0x001fca000f8e0205 */
[----:B------:R-:W-:-:S13]  /*0090*/  ISETP.GE.AND P0, PT, R5, UR4, PT ;  /* 0x0000000405007c0c */ /* 0x000fda000bf06270 */
[----:B------:R-:W-:Y:S05]  /*00a0*/  @P0 EXIT ;  /* 0x000000000000094d */ /* 0x000fea0003800000 */
[----:B------:R-:W0:Y:S01]  /*00b0*/  LDC R0, c[0x0][0x3a4] ;  /* 0x0000e900ff007b82 */ /* 0x000e220000000800 */
[----:B------:R-:W1:Y:S01]  /*00c0*/  LDCU UR5, c[0x0][0x370] ;  /* 0x00006e00ff0577ac */ /* 0x000e620008000800 */
[----:B------:R-:W2:Y:S01]  /*00d0*/  LDCU.64 UR6, c[0x0][0x358] ;  /* 0x00006b00ff0677ac */ /* 0x000ea20008000a00 */
[----:B-1----:R-:W-:Y:S01]  /*00e0*/  IMAD R2, R2, UR5, RZ ;  /* 0x0000000502027c24 */ /* 0x002fe2000f8e02ff */
[----:B0-----:R-:W-:-:S13]  /*00f0*/  ISETP.GT.AND P0, PT, R0, 0x1, PT ;  /* 0x000000010000780c */ /* 0x001fda0003f04270 */
[----:B--2---:R-:W-:Y:S05]  /*0100*/  @P0 BRA `(.L_x_0) ;  /* 0x0000000000840947 */ /* 0x004fea0003800000 */
[----:B------:R-:W-:Y:S01]  /*0110*/  VIMNMX.U32 R0, PT, PT, R0, 0x2, PT ;  /* 0x0000000200007848 */ /* 0x000fe20003fe0000 */
[----:B------:R-:W0:Y:S04]  /*0120*/  LDC.64 R8, c[0x0][0x390] ;  /* 0x0000e400ff087b82 */ /* 0x000e280000000a00 */
[----:B------:R-:W-:-:S04]  /*0130*/  IMAD.SHL.U32 R0, R0, 0x4, RZ ;  /* 0x0000000400007824 */ /* 0x000fc800078e00ff */
[----:B------:R-:W1:Y:S08]  /*0140*/  LDC R18, c[0x2][R0] ;  /* 0x0080000000127b82 */ /* 0x000e700000000800 */
[----:B------:R-:W2:Y:S08]  /*0150*/  LDC.64 R14, c[0x0][0x390] ;  /* 0x0000e400ff0e7b82 */ /* 0x000eb00000000a00 */
[----:B------:R-:W3:Y:S08]  /*0160*/  LDC.64 R10, c[0x0][0x380] ;  /* 0x0000e000ff0a7b82 */ /* 0x000ef00000000a00 */
[----:B------:R-:W4:Y:S01]  /*0170*/  LDC.64 R6, c[0x0][0x388] ;  /* 0x0000e200ff067b82 */ /* 0x000f220000000a00 */
[----:B-1----:R-:W-:-:S07]  /*0180*/  SHF.R.S32.HI R19, RZ, 0x1f, R18 ;  /* 0x0000001fff137819 */ /* 0x002fce0000011412 */
[----:B------:R-:W1:Y:S08]  /*0190*/  LDC.64 R16, c[0x0][0x380] ;  /* 0x0000e000ff107b82 */ /* 0x000e700000000a00 */
[----:B------:R-:W0:Y:S01]  /*01a0*/  LDC.64 R12, c[0x0][0x388] ;  /* 0x0000e200ff0c7b82 */ /* 0x000e220000000a00 */
.L_x_19:
[----:B--23--:R-:W-:Y:S05]  /*01b0*/  BRX R18 -0x1c0                                                          (*"BRANCH_TARGETS .L_x_2,.L_x_1,.L_x_22"*) ;  /* 0xfffffffc12907949 */ /* 0x00cfea000383ffff */
.L_x_1:
[----:B0-----:R-:W-:-:S04]  /*01c0*/  IMAD.WIDE R12, R5, 0x4, R10 ;  /* 0x00000004050c7825 */ /* 0x001fc800078e020a */
[C---:B----4-:R-:W-:Y:S02]  /*01d0*/  IMAD.WIDE R14, R5.reuse, 0x4, R6 ;  /* 0x00000004050e7825 */ /* 0x050fe400078e0206 */
[----:B--2---:R-:W2:Y:S04]  /*01e0*/  LDG.E R12, desc[UR6][R12.64] ;  /* 0x000000060c0c7981 */ /* 0x004ea8000c1e1900 */
[----:B------:R-:W2:Y:S01]  /*01f0*/  LDG.E R15, desc[UR6][R14.64] ;  /* 0x000000060e0f7981 */ /* 0x000ea2000c1e1900 */
[----:B-1----:R-:W-:-:S04]  /*0200*/  IMAD.WIDE R16, R5, 0x4, R8 ;  /* 0x0000000405107825 */ /* 0x002fc800078e0208 */
[----:B------:R-:W-:-:S05]  /*0210*/  IMAD.IADD R5, R2, 0x1, R5 ;  /* 0x0000000102057824 */ /* 0x000fca00078e0205 */
[----:B------:R-:W-:Y:S01]  /*0220*/  ISETP.GE.AND P0, PT, R5, UR4, PT ;  /* 0x0000000405007c0c */ /* 0x000fe2000bf06270 */
[----:B--2---:R-:W-:-:S05]  /*0230*/  FADD R3, R12, -R15 ;  /* 0x8000000f0c037221 */ /* 0x004fca0000000000 */
[----:B------:R2:W-:Y:S07]  /*0240*/  STG.E desc[UR6][R16.64], R3 ;  /* 0x0000000310007986 */ /* 0x0005ee000c101906 */
[----:B------:R-:W-:Y:S05]  /*0250*/  @!P0 BRA `(.L_x_1) ;  /* 0xfffffffc00d88947 */ /* 0x000fea000383ffff */
[----:B------:R-:W-:Y:S05]  /*0260*/  EXIT ;  /* 0x000000000000794d */ /* 0x000fea0003800000 */
.L_x_2:
[----:B-1--4-:R-:W-:-:S04]  /*0270*/  IMAD.WIDE R6, R5, 0x4, R16 ;  /* 0x0000000405067825 */ /* 0x012fc800078e0210 */
[C---:B0-----:R-:W-:Y:S02]  /*0280*/  IMAD.WIDE R8, R5.reuse, 0x4, R12 ;  /* 0x0000000405087825 */ /* 0x041fe400078e020c */
[----:B--2---:R-:W2:Y:S04]  /*0290*/  LDG.E R6, desc[UR6][R6.64] ;  /* 0x0000000606067981 */ /* 0x004ea8000c1e1900 */
[----:B------:R-:W2:Y:S01]  /*02a0*/  LDG.E R9, desc[UR6][R8.64] ;  /* 0x0000000608097981 */ /* 0x000ea2000c1e1900 */
[----:B------:R-:W-:-:S04]  /*02b0*/  IMAD.WIDE R10, R5, 0x4, R14 ;  /* 0x00000004050a7825 */ /* 0x000fc800078e020e */
[----:B------:R-:W-:-:S05]  /*02c0*/  IMAD.IADD R5, R2, 0x1, R5 ;  /* 0x0000000102057824 */ /* 0x000fca00078e0205 */
[----:B------:R-:W-:Y:S01]  /*02d0*/  ISETP.GE.AND P0, PT, R5, UR4, PT ;  /* 0x0000000405007c0c */ /* 0x000fe2000bf06270 */
[----:B--2---:R-:W-:-:S05]  /*02e0*/  FADD R3, R6, R9 ;  /* 0x0000000906037221 */ /* 0x004fca0000000000 */
[----:B------:R2:W-:Y:S07]  /*02f0*/  STG.E desc[UR6][R10.64], R3 ;  /* 0x000000030a007986 */ /* 0x0005ee000c101906 */
[----:B------:R-:W-:Y:S05]  /*0300*/  @!P0 BRA `(.L_x_2) ;  /* 0xfffffffc00d88947 */ /* 0x000fea000383ffff */
[----:B------:R-:W-:Y:S05]  /*0310*/  EXIT ;  /* 0x000000000000794d */ /* 0x000fea0003800000 */
.L_x_0:
[----:B------:R-:W0:Y:S01]  /*0320*/  LDC.64 R14, c[0x0][0x390] ;  /* 0x0000e400ff0e7b82 */ /* 0x000e220000000a00 */
[----:B------:R-:W-:-:S07]  /*0330*/  ISETP.NE.AND P0, PT, R0, 0x2, PT ;  /* 0x000000020000780c */ /* 0x000fce0003f05270 */
[----:B------:R-:W1:Y:S08]  /*0340*/  LDC.64 R6, c[0x0][0x380] ;  /* 0x0000e000ff067b82 */ /* 0x000e700000000a00 */
[----:B------:R-:W2:Y:S01]  /*0350*/  LDC.64 R10, c[0x0][0x388] ;  /* 0x0000e200ff0a7b82 */ /* 0x000ea20000000a00 */
[----:B------:R-:W-:Y:S05]  /*0360*/  @!P0 BRA `(.L_x_3) ;  /* 0x0000000000708947 */ /* 0x000fea0003800000 */
[----:B-1----:R-:W1:Y:S01]  /*0370*/  LDC.64 R6, c[0x0][0x390] ;  /* 0x0000e400ff067b82 */ /* 0x002e620000000a00 */
[----:B------:R-:W-:-:S07]  /*0380*/  ISETP.NE.AND P0, PT, R0, 0x3, PT ;  /* 0x000000030000780c */ /* 0x000fce0003f05270 */
[----:B------:R-:W3:Y:S08]  /*0390*/  LDC.64 R8, c[0x0][0x380] ;  /* 0x0000e000ff087b82 */ /* 0x000ef00000000a00 */
[----:B--2---:R-:W2:Y:S01]  /*03a0*/  LDC.64 R10, c[0x0][0x388] ;  /* 0x0000e200ff0a7b82 */ /* 0x004ea20000000a00 */
[----:B------:R-:W-:Y:S05]  /*03b0*/  @P0 EXIT ;  /* 0x000000000000094d */ /* 0x000fea0003800000 */
.L_x_6:
[----:B0-2---:R-:W-:-:S06]  /*03c0*/  IMAD.WIDE R14, R5, 0x4, R10 ;  /* 0x00000004050e7825 */ /* 0x005fcc00078e020a */
[----:B------:R-:W2:Y:S01]  /*03d0*/  LDG.E R15, desc[UR6][R14.64] ;  /* 0x000000060e0f7981 */ /* 0x000ea2000c1e1900 */
[----:B---3--:R-:W-:-:S05]  /*03e0*/  IMAD.WIDE R12, R5, 0x4, R8 ;  /* 0x00000004050c7825 */ /* 0x008fca00078e0208 */
[----:B------:R-:W3:Y:S01]  /*03f0*/  LDG.E R0, desc[UR6][R12.64] ;  /* 0x000000060c007981 */ /* 0x000ee2000c1e1900 */
[----:B------:R-:W-:Y:S01]  /*0400*/  BSSY.RECONVERGENT B0, `(.L_x_4) ;  /* 0x000000c000007945 */ /* 0x000fe20003800200 */
[----:B--2---:R-:W0:Y:S08]  /*0410*/  MUFU.RCP R3, R15 ;  /* 0x0000000f00037308 */ /* 0x004e300000001000 */
[----:B---3--:R-:W2:Y:S01]  /*0420*/  FCHK P0, R0, R15 ;  /* 0x0000000f00007302 */ /* 0x008ea20000000000 */
[----:B0-----:R-:W-:-:S04]  /*0430*/  FFMA R4, -R15, R3, 1 ;  /* 0x3f8000000f047423 */ /* 0x001fc80000000103 */
[----:B------:R-:W-:-:S04]  /*0440*/  FFMA R3, R3, R4, R3 ;  /* 0x0000000403037223 */ /* 0x000fc80000000003 */
[----:B------:R-:W-:-:S04]  /*0450*/  FFMA R4, R0, R3, RZ ;  /* 0x0000000300047223 */ /* 0x000fc800000000ff */
[----:B------:R-:W-:-:S04]  /*0460*/  FFMA R16, -R15, R4, R0 ;  /* 0x000000040f107223 */ /* 0x000fc80000000100 */
[----:B------:R-:W-:Y:S01]  /*0470*/  FFMA R3, R3, R16, R4 ;  /* 0x0000001003037223 */ /* 0x000fe20000000004 */
[----:B--2---:R-:W-:Y:S06]  /*0480*/  @!P0 BRA `(.L_x_5) ;  /* 0x00000000000c8947 */ /* 0x004fec0003800000 */
[----:B------:R-:W-:-:S07]  /*0490*/  MOV R4, 0x4b0 ;  /* 0x000004b000047802 */ /* 0x000fce0000000f00 */
[----:B-1----:R-:W-:Y:S05]  /*04a0*/  CALL.REL.NOINC `($__internal_0_$__cuda_sm3x_div_rn_noftz_f32_slowpath) ;  /* 0x00000000004c7944 */ /* 0x002fea0003c00000 */
[----:B------:R-:W-:-:S07]  /*04b0*/  IMAD.MOV.U32 R3, RZ, RZ, R0 ;  /* 0x000000ffff037224 */ /* 0x000fce00078e0000 */
.L_x_5:
[----:B------:R-:W-:Y:S05]  /*04c0*/  BSYNC.RECONVERGENT B0 ;  /* 0x0000000000007941 */ /* 0x000fea0003800200 */
.L_x_4:
[----:B-1----:R-:W-:-:S04]  /*04d0*/  IMAD.WIDE R12, R5, 0x4, R6 ;  /* 0x00000004050c7825 */ /* 0x002fc800078e0206 */
[----:B------:R-:W-:Y:S01]  /*04e0*/  IMAD.IADD R5, R2, 0x1, R5 ;  /* 0x0000000102057824 */ /* 0x000fe200078e0205 */
[----:B------:R4:W-:Y:S04]  /*04f0*/  STG.E desc[UR6][R12.64], R3 ;  /* 0x000000030c007986 */ /* 0x0009e8000c101906 */
[----:B------:R-:W-:-:S13]  /*0500*/  ISETP.GE.AND P0, PT, R5, UR4, PT ;  /* 0x0000000405007c0c */ /* 0x000fda000bf06270 */
[----:B----4-:R-:W-:Y:S05]  /*0510*/  @!P0 BRA `(.L_x_6) ;  /* 0xfffffffc00a88947 */ /* 0x010fea000383ffff */
[----:B------:R-:W-:Y:S05]  /*0520*/  EXIT ;  /* 0x000000000000794d */ /* 0x000fea0003800000 */
.L_x_3:
[----:B-1----:R-:W-:-:S04]  /*0530*/  IMAD.WIDE R8, R5, 0x4, R6 ;  /* 0x0000000405087825 */ /* 0x002fc800078e0206 */
[C---:B--2---:R-:W-:Y:S02]  /*0540*/  IMAD.WIDE R12, R5.reuse, 0x4, R10 ;  /* 0x00000004050c7825 */ /* 0x044fe400078e020a */
[----:B------:R-:W2:Y:S04]  /*0550*/  LDG.E R8, desc[UR6][R8.64] ;  /* 0x0000000608087981 */ /* 0x000ea8000c1e1900 */
[----:B------:R-:W2:Y:S01]  /*0560*/  LDG.E R13, desc[UR6][R12.64] ;  /* 0x000000060c0d7981 */ /* 0x000ea2000c1e1900 */
[----:B0--3--:R-:W-:-:S04]  /*0570*/  IMAD.WIDE R16, R5, 0x4, R14 ;  /* 0x0000000405107825 */ /* 0x009fc800078e020e */
[----:B------:R-:W-:-:S05]  /*0580*/  IMAD.IADD R5, R2, 0x1, R5 ;  /* 0x0000000102057824 */ /* 0x000fca00078e0205 */
[----:B------:R-:W-:Y:S01]  /*0590*/  ISETP.GE.AND P0, PT, R5, UR4, PT ;  /* 0x0000000405007c0c */ /* 0x000fe2000bf06270 */
[----:B--2---:R-:W-:-:S05]  /*05a0*/  FMUL R3, R8, R13 ;  /* 0x0000000d08037220 */ /* 0x004fca0000400000 */
[----:B------:R3:W-:Y:S07]  /*05b0*/  STG.E desc[UR6][R16.64], R3 ;  /* 0x0000000310007986 */ /* 0x0007ee000c101906 */
[----:B------:R-:W-:Y:S05]  /*05c0*/  @!P0 BRA `(.L_x_3) ;  /* 0xfffffffc00d88947 */ /* 0x000fea000383ffff */
.L_x_22:
[----:B------:R-:W-:Y:S05]  /*05d0*/  EXIT ;  /* 0x000000000000794d */ /* 0x000fea0003800000 */
        .weak           $__internal_0_$__cuda_sm3x_div_rn_noftz_f32_slowpath
        .type           $__internal_0_$__cuda_sm3x_div_rn_noftz_f32_slowpath,@function
        .size           $__internal_0_$__cuda_sm3x_div_rn_noftz_f32_slowpath,(.L_x_23 - $__internal_0_$__cuda_sm3x_div_rn_noftz_f32_slowpath)
$__internal_0_$__cuda_sm3x_div_rn_noftz_f32_slowpath:
[----:B------:R-:W-:Y:S01]  /*05e0*/  SHF.R.U32.HI R13, RZ, 0x17, R15 ;  /* 0x00000017ff0d7819 */ /* 0x000fe2000001160f */
[----:B------:R-:W-:Y:S01]  /*05f0*/  BSSY.RECONVERGENT B1, `(.L_x_7) ;  /* 0x0000064000017945 */ /* 0x000fe20003800200 */
[----:B------:R-:W-:Y:S02]  /*0600*/  SHF.R.U32.HI R3, RZ, 0x17, R0 ;  /* 0x00000017ff037819 */ /* 0x000fe40000011600 */
[----:B------:R-:W-:Y:S02]  /*0610*/  LOP3.LUT R13, R13, 0xff, RZ, 0xc0, !PT ;  /* 0x000000ff0d0d7812 */ /* 0x000fe400078ec0ff */
[----:B------:R-:W-:Y:S02]  /*0620*/  LOP3.LUT R18, R3, 0xff, RZ, 0xc0, !PT ;  /* 0x000000ff03127812 */ /* 0x000fe400078ec0ff */
[----:B------:R-:W-:Y:S01]  /*0630*/  MOV R14, R0 ;  /* 0x00000000000e7202 */ /* 0x000fe20000000f00 */
[----:B------:R-:W-:Y:S02]  /*0640*/  VIADD R17, R13, 0xffffffff ;  /* 0xffffffff0d117836 */ /* 0x000fe40000000000 */
[----:B------:R-:W-:-:S03]  /*0650*/  VIADD R16, R18, 0xffffffff ;  /* 0xffffffff12107836 */ /* 0x000fc60000000000 */
[----:B------:R-:W-:-:S04]  /*0660*/  ISETP.GT.U32.AND P0, PT, R17, 0xfd, PT ;  /* 0x000000fd1100780c */ /* 0x000fc80003f04070 */
[----:B------:R-:W-:-:S13]  /*0670*/  ISETP.GT.U32.OR P0, PT, R16, 0xfd, P0 ;  /* 0x000000fd1000780c */ /* 0x000fda0000704470 */
[----:B------:R-:W-:Y:S01]  /*0680*/  @!P0 IMAD.MOV.U32 R12, RZ, RZ, RZ ;  /* 0x000000ffff0c8224 */ /* 0x000fe200078e00ff */
[----:B------:R-:W-:Y:S06]  /*0690*/  @!P0 BRA `(.L_x_8) ;  /* 0x0000000000608947 */ /* 0x000fec0003800000 */
[----:B------:R-:W-:Y:S01]  /*06a0*/  FSETP.GTU.FTZ.AND P0, PT, |R0|, +INF , PT ;  /* 0x7f8000000000780b */ /* 0x000fe20003f1c200 */
[----:B------:R-:W-:Y:S01]  /*06b0*/  IMAD.MOV.U32 R3, RZ, RZ, R15 ;  /* 0x000000ffff037224 */ /* 0x000fe200078e000f */
[----:B------:R-:W-:-:S04]  /*06c0*/  FSETP.GTU.FTZ.AND P1, PT, |R15|, +INF , PT ;  /* 0x7f8000000f00780b */ /* 0x000fc80003f3c200 */
[----:B------:R-:W-:-:S13]  /*06d0*/  PLOP3.LUT P0, PT, P0, P1, PT, 0xf8, 0x8f ;  /* 0x00000000008f781c */ /* 0x000fda0000703f70 */
[----:B------:R-:W-:Y:S05]  /*06e0*/  @P0 BRA `(.L_x_9) ;  /* 0x00000004004c0947 */ /* 0x000fea0003800000 */
[----:B------:R-:W-:-:S13]  /*06f0*/  LOP3.LUT P0, RZ, R15, 0x7fffffff, R14, 0xc8, !PT ;  /* 0x7fffffff0fff7812 */ /* 0x000fda000780c80e */
[----:B------:R-:W-:Y:S05]  /*0700*/  @!P0 BRA `(.L_x_10) ;  /* 0x00000004003c8947 */ /* 0x000fea0003800000 */
[C---:B------:R-:W-:Y:S02]  /*0710*/  FSETP.NEU.FTZ.AND P2, PT, |R0|.reuse, +INF , PT ;  /* 0x7f8000000000780b */ /* 0x040fe40003f5d200 */
[----:B------:R-:W-:Y:S02]  /*0720*/  FSETP.NEU.FTZ.AND P1, PT, |R3|, +INF , PT ;  /* 0x7f8000000300780b */ /* 0x000fe40003f3d200 */
[----:B------:R-:W-:-:S11]  /*0730*/  FSETP.NEU.FTZ.AND P0, PT, |R0|, +INF , PT ;  /* 0x7f8000000000780b */ /* 0x000fd60003f1d200 */
[----:B------:R-:W-:Y:S05]  /*0740*/  @!P1 BRA !P2, `(.L_x_10) ;  /* 0x00000004002c9947 */ /* 0x000fea0005000000 */
[----:B------:R-:W-:-:S04]  /*0750*/  LOP3.LUT P2, RZ, R14, 0x7fffffff, RZ, 0xc0, !PT ;  /* 0x7fffffff0eff7812 */ /* 0x000fc8000784c0ff */
[----:B------:R-:W-:-:S13]  /*0760*/  PLOP3.LUT P1, PT, P1, P2, PT, 0x2f, 0xf2 ;  /* 0x0000000000f2781c */ /* 0x000fda0000f24577 */
[----:B------:R-:W-:Y:S05]  /*0770*/  @P1 BRA `(.L_x_11) ;  /* 0x0000000400181947 */ /* 0x000fea0003800000 */
[----:B------:R-:W-:-:S04]  /*0780*/  LOP3.LUT P1, RZ, R15, 0x7fffffff, RZ, 0xc0, !PT ;  /* 0x7fffffff0fff7812 */ /* 0x000fc8000782c0ff */
[----:B------:R-:W-:-:S13]  /*0790*/  PLOP3.LUT P0, PT, P0, P1, PT, 0x2f, 0xf2 ;  /* 0x0000000000f2781c */ /* 0x000fda0000702577 */
[----:B------:R-:W-:Y:S05]  /*07a0*/  @P0 BRA `(.L_x_12) ;  /* 0x0000000400000947 */ /* 0x000fea0003800000 */
[----:B------:R-:W-:Y:S02]  /*07b0*/  ISETP.GE.AND P0, PT, R16, RZ, PT ;  /* 0x000000ff1000720c */ /* 0x000fe40003f06270 */
[----:B------:R-:W-:-:S11]  /*07c0*/  ISETP.GE.AND P1, PT, R17, RZ, PT ;  /* 0x000000ff1100720c */ /* 0x000fd60003f26270 */
[----:B------:R-:W-:Y:S02]  /*07d0*/  @P0 IMAD.MOV.U32 R12, RZ, RZ, RZ ;  /* 0x000000ffff0c0224 */ /* 0x000fe400078e00ff */
[----:B------:R-:W-:Y:S01]  /*07e0*/  @!P0 FFMA R14, R0, 1.84467440737095516160e+19, RZ ;  /* 0x5f800000000e8823 */ /* 0x000fe200000000ff */
[----:B------:R-:W-:Y:S02]  /*07f0*/  @!P0 IMAD.MOV.U32 R12, RZ, RZ, -0x40 ;  /* 0xffffffc0ff0c8424 */ /* 0x000fe400078e00ff */
[----:B------:R-:W-:Y:S02]  /*0800*/  @!P1 FFMA R15, R3, 1.84467440737095516160e+19, RZ ;  /* 0x5f800000030f9823 */ /* 0x000fe400000000ff */
[----:B------:R-:W-:-:S07]  /*0810*/  @!P1 VIADD R12, R12, 0x40 ;  /* 0x000000400c0c9836 */ /* 0x000fce0000000000 */
.L_x_8:
[----:B------:R-:W-:Y:S01]  /*0820*/  LEA R0, R13, 0xc0800000, 0x17 ;  /* 0xc08000000d007811 */ /* 0x000fe200078eb8ff */
[----:B------:R-:W-:Y:S01]  /*0830*/  VIADD R3, R18, 0xffffff81 ;  /* 0xffffff8112037836 */ /* 0x000fe20000000000 */
[----:B------:R-:W-:Y:S02]  /*0840*/  BSSY.RECONVERGENT B2, `(.L_x_13) ;  /* 0x0000035000027945 */ /* 0x000fe40003800200 */
[----:B------:R-:W-:Y:S01]  /*0850*/  IADD3 R15, PT, PT, -R0, R15, RZ ;  /* 0x0000000f000f7210 */ /* 0x000fe20007ffe1ff */
[C---:B------:R-:W-:Y:S01]  /*0860*/  IMAD R0, R3.reuse, -0x800000, R14 ;  /* 0xff80000003007824 */ /* 0x040fe200078e020e */
[----:B------:R-:W-:Y:S02]  /*0870*/  IADD3 R13, PT, PT, R3, 0x7f, -R13 ;  /* 0x0000007f030d7810 */ /* 0x000fe40007ffe80d */
[----:B------:R-:W0:Y:S01]  /*0880*/  MUFU.RCP R16, R15 ;  /* 0x0000000f00107308 */ /* 0x000e220000001000 */
[----:B------:R-:W-:Y:S02]  /*0890*/  FADD.FTZ R17, -R15, -RZ ;  /* 0x800000ff0f117221 */ /* 0x000fe40000010100 */
[----:B------:R-:W-:-:S02]  /*08a0*/  IMAD.IADD R13, R13, 0x1, R12 ;  /* 0x000000010d0d7824 */ /* 0x000fc400078e020c */
[----:B0-----:R-:W-:-:S04]  /*08b0*/  FFMA R19, R16, R17, 1 ;  /* 0x3f80000010137423 */ /* 0x001fc80000000011 */
[----:B------:R-:W-:-:S04]  /*08c0*/  FFMA R21, R16, R19, R16 ;  /* 0x0000001310157223 */ /* 0x000fc80000000010 */
[----:B------:R-:W-:-:S04]  /*08d0*/  FFMA R14, R0, R21, RZ ;  /* 0x00000015000e7223 */ /* 0x000fc800000000ff */
[----:B------:R-:W-:-:S04]  /*08e0*/  FFMA R19, R17, R14, R0 ;  /* 0x0000000e11137223 */ /* 0x000fc80000000000 */
[----:B------:R-:W-:-:S04]  /*08f0*/  FFMA R14, R21, R19, R14 ;  /* 0x00000013150e7223 */ /* 0x000fc8000000000e */
[----:B------:R-:W-:-:S04]  /*0900*/  FFMA R17, R17, R14, R0 ;  /* 0x0000000e11117223 */ /* 0x000fc80000000000 */
[----:B------:R-:W-:-:S05]  /*0910*/  FFMA R0, R21, R17, R14 ;  /* 0x0000001115007223 */ /* 0x000fca000000000e */
[----:B------:R-:W-:-:S04]  /*0920*/  SHF.R.U32.HI R3, RZ, 0x17, R0 ;  /* 0x00000017ff037819 */ /* 0x000fc80000011600 */
[----:B------:R-:W-:-:S05]  /*0930*/  LOP3.LUT R3, R3, 0xff, RZ, 0xc0, !PT ;  /* 0x000000ff03037812 */ /* 0x000fca00078ec0ff */
[----:B------:R-:W-:-:S04]  /*0940*/  IMAD.IADD R15, R3, 0x1, R13 ;  /* 0x00000001030f7824 */ /* 0x000fc800078e020d */
[----:B------:R-:W-:-:S05]  /*0950*/  VIADD R3, R15, 0xffffffff ;  /* 0xffffffff0f037836 */ /* 0x000fca0000000000 */
[----:B------:R-:W-:-:S13]  /*0960*/  ISETP.GE.U32.AND P0, PT, R3, 0xfe, PT ;  /* 0x000000fe0300780c */ /* 0x000fda0003f06070 */
[----:B------:R-:W-:Y:S05]  /*0970*/  @!P0 BRA `(.L_x_14) ;  /* 0x0000000000808947 */ /* 0x000fea0003800000 */
[----:B------:R-:W-:-:S13]  /*0980*/  ISETP.GT.AND P0, PT, R15, 0xfe, PT ;  /* 0x000000fe0f00780c */ /* 0x000fda0003f04270 */
[----:B------:R-:W-:Y:S05]  /*0990*/  @P0 BRA `(.L_x_15) ;  /* 0x00000000006c0947 */ /* 0x000fea0003800000 */
[----:B------:R-:W-:-:S13]  /*09a0*/  ISETP.GE.AND P0, PT, R15, 0x1, PT ;  /* 0x000000010f00780c */ /* 0x000fda0003f06270 */
[----:B------:R-:W-:Y:S05]  /*09b0*/  @P0 BRA `(.L_x_16) ;  /* 0x0000000000740947 */ /* 0x000fea0003800000 */
[----:B------:R-:W-:Y:S02]  /*09c0*/  ISETP.GE.AND P0, PT, R15, -0x18, PT ;  /* 0xffffffe80f00780c */ /* 0x000fe40003f06270 */
[----:B------:R-:W-:-:S11]  /*09d0*/  LOP3.LUT R0, R0, 0x80000000, RZ, 0xc0, !PT ;  /* 0x8000000000007812 */ /* 0x000fd600078ec0ff */
[----:B------:R-:W-:Y:S05]  /*09e0*/  @!P0 BRA `(.L_x_16) ;  /* 0x0000000000688947 */ /* 0x000fea0003800000 */
[CCC-:B------:R-:W-:Y:S01]  /*09f0*/  FFMA.RZ R3, R21.reuse, R17.reuse, R14.reuse ;  /* 0x0000001115037223 */ /* 0x1c0fe2000000c00e */
[-CC-:B------:R-:W-:Y:S01]  /*0a00*/  FFMA.RM R12, R21, R17.reuse, R14.reuse ;  /* 0x00000011150c7223 */ /* 0x180fe2000000400e */
[C---:B------:R-:W-:Y:S02]  /*0a10*/  ISETP.NE.AND P2, PT, R15.reuse, RZ, PT ;  /* 0x000000ff0f00720c */ /* 0x040fe40003f45270 */
[----:B------:R-:W-:Y:S02]  /*0a20*/  ISETP.NE.AND P1, PT, R15, RZ, PT ;  /* 0x000000ff0f00720c */ /* 0x000fe40003f25270 */
[----:B------:R-:W-:Y:S01]  /*0a30*/  LOP3.LUT R13, R3, 0x7fffff, RZ, 0xc0, !PT ;  /* 0x007fffff030d7812 */ /* 0x000fe200078ec0ff */
[----:B------:R-:W-:Y:S01]  /*0a40*/  FFMA.RP R3, R21, R17, R14 ;  /* 0x0000001115037223 */ /* 0x000fe2000000800e */
[C---:B------:R-:W-:Y:S01]  /*0a50*/  VIADD R14, R15.reuse, 0x20 ;  /* 0x000000200f0e7836 */ /* 0x040fe20000000000 */
[----:B------:R-:W-:Y:S02]  /*0a60*/  IADD3 R15, PT, PT, -R15, RZ, RZ ;  /* 0x000000ff0f0f7210 */ /* 0x000fe40007ffe1ff */
[----:B------:R-:W-:-:S02]  /*0a70*/  LOP3.LUT R13, R13, 0x800000, RZ, 0xfc, !PT ;  /* 0x008000000d0d7812 */ /* 0x000fc400078efcff */
[----:B------:R-:W-:Y:S02]  /*0a80*/  FSETP.NEU.FTZ.AND P0, PT, R3, R12, PT ;  /* 0x0000000c0300720b */ /* 0x000fe40003f1d000 */
[----:B------:R-:W-:Y:S02]  /*0a90*/  SHF.L.U32 R14, R13, R14, RZ ;  /* 0x0000000e0d0e7219 */ /* 0x000fe400000006ff */
[----:B------:R-:W-:Y:S02]  /*0aa0*/  SEL R12, R15, RZ, P2 ;  /* 0x000000ff0f0c7207 */ /* 0x000fe40001000000 */
[----:B------:R-:W-:Y:S02]  /*0ab0*/  ISETP.NE.AND P1, PT, R14, RZ, P1 ;  /* 0x000000ff0e00720c */ /* 0x000fe40000f25270 */
[----:B------:R-:W-:Y:S02]  /*0ac0*/  SHF.R.U32.HI R12, RZ, R12, R13 ;  /* 0x0000000cff0c7219 */ /* 0x000fe4000001160d */
[----:B------:R-:W-:-:S02]  /*0ad0*/  PLOP3.LUT P0, PT, P0, P1, PT, 0xf8, 0x8f ;  /* 0x00000000008f781c */ /* 0x000fc40000703f70 */
[----:B------:R-:W-:Y:S02]  /*0ae0*/  SHF.R.U32.HI R14, RZ, 0x1, R12 ;  /* 0x00000001ff0e7819 */ /* 0x000fe4000001160c */
[----:B------:R-:W-:-:S04]  /*0af0*/  SEL R3, RZ, 0x1, !P0 ;  /* 0x00000001ff037807 */ /* 0x000fc80004000000 */
[----:B------:R-:W-:-:S04]  /*0b00*/  LOP3.LUT R3, R3, 0x1, R14, 0xf8, !PT ;  /* 0x0000000103037812 */ /* 0x000fc800078ef80e */
[----:B------:R-:W-:-:S05]  /*0b10*/  LOP3.LUT R3, R3, R12, RZ, 0xc0, !PT ;  /* 0x0000000c03037212 */ /* 0x000fca00078ec0ff */
[----:B------:R-:W-:-:S05]  /*0b20*/  IMAD.IADD R3, R14, 0x1, R3 ;  /* 0x000000010e037824 */ /* 0x000fca00078e0203 */
[----:B------:R-:W-:Y:S01]  /*0b30*/  LOP3.LUT R0, R3, R0, RZ, 0xfc, !PT ;  /* 0x0000000003007212 */ /* 0x000fe200078efcff */
[----:B------:R-:W-:Y:S06]  /*0b40*/  BRA `(.L_x_16) ;  /* 0x0000000000107947 */ /* 0x000fec0003800000 */
.L_x_15:
[----:B------:R-:W-:-:S04]  /*0b50*/  LOP3.LUT R0, R0, 0x80000000, RZ, 0xc0, !PT ;  /* 0x8000000000007812 */ /* 0x000fc800078ec0ff */
[----:B------:R-:W-:Y:S01]  /*0b60*/  LOP3.LUT R0, R0, 0x7f800000, RZ, 0xfc, !PT ;  /* 0x7f80000000007812 */ /* 0x000fe200078efcff */
[----:B------:R-:W-:Y:S06]  /*0b70*/  BRA `(.L_x_16) ;  /* 0x0000000000047947 */ /* 0x000fec0003800000 */
.L_x_14:
[----:B------:R-:W-:-:S07]  /*0b80*/  IMAD R0, R13, 0x800000, R0 ;  /* 0x008000000d007824 */ /* 0x000fce00078e0200 */
.L_x_16:
[----:B------:R-:W-:Y:S05]  /*0b90*/  BSYNC.RECONVERGENT B2 ;  /* 0x0000000000027941 */ /* 0x000fea0003800200 */
.L_x_13:
[----:B------:R-:W-:Y:S05]  /*0ba0*/  BRA `(.L_x_17) ;  /* 0x0000000000207947 */ /* 0x000fea0003800000 */
.L_x_12:
[----:B------:R-:W-:-:S04]  /*0bb0*/  LOP3.LUT R0, R15, 0x80000000, R14, 0x48, !PT ;  /* 0x800000000f007812 */ /* 0x000fc800078e480e */
[----:B------:R-:W-:Y:S01]  /*0bc0*/  LOP3.LUT R0, R0, 0x7f800000, RZ, 0xfc, !PT ;  /* 0x7f80000000007812 */ /* 0x000fe200078efcff */
[----:B------:R-:W-:Y:S06]  /*0bd0*/  BRA `(.L_x_17) ;  /* 0x0000000000147947 */ /* 0x000fec0003800000 */
.L_x_11:
[----:B------:R-:W-:Y:S01]  /*0be0*/  LOP3.LUT R0, R15, 0x80000000, R14, 0x48, !PT ;  /* 0x800000000f007812 */ /* 0x000fe200078e480e */
[----:B------:R-:W-:Y:S06]  /*0bf0*/  BRA `(.L_x_17) ;  /* 0x00000000000c7947 */ /* 0x000fec0003800000 */
.L_x_10:
[----:B------:R-:W0:Y:S01]  /*0c00*/  MUFU.RSQ R0, -QNAN ;  /* 0xffc0000000007908 */ /* 0x000e220000001400 */
[----:B------:R-:W-:Y:S05]  /*0c10*/  BRA `(.L_x_17) ;  /* 0x0000000000047947 */ /* 0x000fea0003800000 */
.L_x_9:
[----:B------:R-:W-:-:S07]  /*0c20*/  FADD.FTZ R0, R0, R3 ;  /* 0x0000000300007221 */ /* 0x000fce0000010000 */
.L_x_17:
[----:B------:R-:W-:Y:S05]  /*0c30*/  BSYNC.RECONVERGENT B1 ;  /* 0x0000000000017941 */ /* 0x000fea0003800200 */
.L_x_7:
[----:B------:R-:W-:Y:S02]  /*0c40*/  IMAD.MOV.U32 R12, RZ, RZ, R4 ;  /* 0x000000ffff0c7224 */ /* 0x000fe400078e0004 */
[----:B------:R-:W-:-:S04]  /*0c50*/  IMAD.MOV.U32 R13, RZ, RZ, 0x0 ;  /* 0x00000000ff0d7424 */ /* 0x000fc800078e00ff */
[----:B0-----:R-:W-:Y:S05]  /*0c60*/  RET.REL.NODEC R12 `(_Z25kernel_calculateE_forwardPfS_S_iiiii) ;  /* 0xfffffff00ce47950 */ /* 0x001fea0003c3ffff */
.L_x_18:
[----:B------:R-:W-:-:S00]  /*0c70*/  BRA `(.L_x_18) ;  /* 0xfffffffc00fc7947 */ /* 0x000fc0000383ffff */
[----:B------:R-:W-:-:S00]  /*0c80*/  NOP ;  /* 0x0000000000007918 */ /* 0x000fc00000000000 */
[----:B------:R-:W-:-:S00]  /*0c90*/  NOP ;  /* 0x0000000000007918 */ /* 0x000fc00000000000 */
[----:B------:R-:W-:-:S00]  /*0ca0*/  NOP ;  /* 0x0000000000007918 */ /* 0x000fc00000000000 */
[----:B------:R-:W-:-:S00]  /*0cb0*/  NOP ;  /* 0x0000000000007918 */ /* 0x000fc00000000000 */
[----:B------:R-:W-:-:S00]  /*0cc0*/  NOP ;  /* 0x0000000000007918 */ /* 0x000fc00000000000 */
[----:B------:R-:W-:-:S00]  /*0cd0*/  NOP ;  /* 0x0000000000007918 */ /* 0x000fc00000000000 */
[----:B------:R-:W-:-:S00]  /*0ce0*/  NOP ;  /* 0x0000000000007918 */ /* 0x000fc00000000000 */
[----:B------:R-:W-:-:S00]  /*0cf0*/  NOP ;  /* 0x0000000000007918 */ /* 0x000fc00000000000 */
.L_x_23:


//--------------------- .nv.shared.reserved.0     --------------------------
	.section	.nv.shared.reserved.0,"aw",@nobits
	.weak		__nv_reservedSMEM_offset_0_alias
	.size		__nv_reservedSMEM_offset_0_alias, 0, 64
	.other		__nv_reservedSMEM_offset_0_alias,@"STO_CUDA_RESERVED_SHARED STV_DEFAULT"
__nv_reservedSMEM_offset_0_alias:
	.zero		0
	.zero		64


//--------------------- .nv.constant0._Z25kernel_calculateE_forwardPfS_S_iiiii --------------------------
	.section	.nv.constant0._Z25kernel_calculateE_forwardPfS_S_iiiii,"a",@progbits
	.sectionflags	@""
	.align	4
.nv.constant0._Z25kernel_calculateE_forwardPfS_S_iiiii:
	.zero		940


//--------------------- SYMBOLS --------------------------

	.type		.nv.reservedSmem.offset0,@object
	.size		.nv.reservedSmem.offset0,0x4
